//
// Generated by NVIDIA NVVM Compiler
//
// Compiler Build ID: CL-36424714
// Cuda compilation tools, release 13.0, V13.0.88
// Based on NVVM 20.0.0
//

.version 9.0
.target sm_100
.address_size 64

	// .globl	_Z12cuda_do_mathPfS_S_Pi

.visible .entry _Z12cuda_do_mathPfS_S_Pi(
	.param .u64 .ptr .align 1 _Z12cuda_do_mathPfS_S_Pi_param_0,
	.param .u64 .ptr .align 1 _Z12cuda_do_mathPfS_S_Pi_param_1,
	.param .u64 .ptr .align 1 _Z12cuda_do_mathPfS_S_Pi_param_2,
	.param .u64 .ptr .align 1 _Z12cuda_do_mathPfS_S_Pi_param_3
)
{
	.reg .pred 	%p<2>;
	.reg .b32 	%r<6>;
	.reg .b32 	%f<4>;
	.reg .b64 	%rd<13>;
	.reg .b64 	%fd<6>;

	ld.param.u64 	%rd1, [_Z12cuda_do_mathPfS_S_Pi_param_0];
	ld.param.u64 	%rd2, [_Z12cuda_do_mathPfS_S_Pi_param_1];
	ld.param.u64 	%rd3, [_Z12cuda_do_mathPfS_S_Pi_param_2];
	ld.param.u64 	%rd4, [_Z12cuda_do_mathPfS_S_Pi_param_3];
	cvta.to.global.u64 	%rd5, %rd4;
	mov.u32 	%r2, %ctaid.x;
	mov.u32 	%r3, %ntid.x;
	mov.u32 	%r4, %tid.x;
	mad.lo.s32 	%r1, %r2, %r3, %r4;
	ld.global.u32 	%r5, [%rd5];
	setp.ge.s32 	%p1, %r1, %r5;
	@%p1 bra 	$L__BB0_2;
	cvta.to.global.u64 	%rd6, %rd1;
	cvta.to.global.u64 	%rd7, %rd2;
	cvta.to.global.u64 	%rd8, %rd3;
	mul.wide.s32 	%rd9, %r1, 4;
	add.s64 	%rd10, %rd6, %rd9;
	ld.global.f32 	%f1, [%rd10];
	cvt.f64.f32 	%fd1, %f1;
	add.f64 	%fd2, %fd1, %fd1;
	add.s64 	%rd11, %rd7, %rd9;
	ld.global.f32 	%f2, [%rd11];
	cvt.f64.f32 	%fd3, %f2;
	sub.f64 	%fd4, %fd2, %fd3;
	fma.rn.f64 	%fd5, %fd1, 0dBFC70A3D80000000, %fd4;
	cvt.rn.f32.f64 	%f3, %fd5;
	add.s64 	%rd12, %rd8, %rd9;
	st.global.f32 	[%rd12], %f3;
$L__BB0_2:
	ret;

}


// ===== COMPILED SASS (sm_100) =====

	.target	sm_100

	.elftype	@"ET_EXEC"


//--------------------- .note.nv.tkinfo           --------------------------
	.section	.note.nv.tkinfo,"",@"SHT_NOTE"
	.sectionflags	@"SHF_NOTE_NV_TKINFO"
	.tkinfo
        /*0018*/ 	.word	0x00000002
        /*0030*/ 	.string	""
        /*0030*/ 	.string	"ptxas"
        /*0030*/ 	.string	"Cuda compilation tools, release 13.0, V13.0.88"
        /*0030*/ 	.string	"Build cuda_13.0.r13.0/compiler.36424714_0"
        /*0030*/ 	.string	"-arch sm_100 -m 64 "



//--------------------- .note.nv.cuinfo           --------------------------
	.section	.note.nv.cuinfo,"",@"SHT_NOTE"
	.sectionflags	@"SHF_NOTE_NV_CUINFO"
        /*0018*/ 	.short	0x0002
        /*001a*/ 	.short	0x0064
        /*001c*/ 	.short	0x0082
	.zero		2


//--------------------- .nv.info                  --------------------------
	.section	.nv.info,"",@"SHT_CUDA_INFO"
	.align	4


	//----- nvinfo : EIATTR_REGCOUNT
	.align		4
        /*0000*/ 	.byte	0x04, 0x2f
        /*0002*/ 	.short	(.L_1 - .L_0)
	.align		4
.L_0:
        /*0004*/ 	.word	index@(_Z12cuda_do_mathPfS_S_Pi)
        /*0008*/ 	.word	0x00000012


	//----- nvinfo : EIATTR_FRAME_SIZE
	.align		4
.L_1:
        /*000c*/ 	.byte	0x04, 0x11
        /*000e*/ 	.short	(.L_3 - .L_2)
	.align		4
.L_2:
        /*0010*/ 	.word	index@(_Z12cuda_do_mathPfS_S_Pi)
        /*0014*/ 	.word	0x00000000


	//----- nvinfo : EIATTR_MIN_STACK_SIZE
	.align		4
.L_3:
        /*0018*/ 	.byte	0x04, 0x12
        /*001a*/ 	.short	(.L_5 - .L_4)
	.align		4
.L_4:
        /*001c*/ 	.word	index@(_Z12cuda_do_mathPfS_S_Pi)
        /*0020*/ 	.word	0x00000000
.L_5:


//--------------------- .nv.compat                --------------------------
	.section	.nv.compat,"",@"SHT_CUDA_COMPAT_INFO"
	.align	4
        /*0000*/ 	.byte	0x02, 0x09, 0x00, 0x00, 0x02, 0x02, 0x01, 0x00, 0x02, 0x05, 0x05, 0x00, 0x03, 0x07, 0x01, 0x01
        /*0010*/ 	.byte	0x02, 0x03, 0x00, 0x00, 0x02, 0x06, 0x01, 0x00, 0x04, 0x0b, 0x08, 0x00, 0x01, 0x00, 0x00, 0x00
        /*0020*/ 	.byte	0x00, 0x00, 0x00, 0x00


//--------------------- .nv.info._Z12cuda_do_mathPfS_S_Pi --------------------------
	.section	.nv.info._Z12cuda_do_mathPfS_S_Pi,"",@"SHT_CUDA_INFO"
	.sectionflags	@""
	.align	4


	//----- nvinfo : EIATTR_CUDA_API_VERSION
	.align		4
        /*0000*/ 	.byte	0x04, 0x37
        /*0002*/ 	.short	(.L_7 - .L_6)
.L_6:
        /*0004*/ 	.word	0x00000082


	//----- nvinfo : EIATTR_KPARAM_INFO
	.align		4
.L_7:
        /*0008*/ 	.byte	0x04, 0x17
        /*000a*/ 	.short	(.L_9 - .L_8)
.L_8:
        /*000c*/ 	.word	0x00000000
        /*0010*/ 	.short	0x0003
        /*0012*/ 	.short	0x0018
        /*0014*/ 	.byte	0x00, 0xf5, 0x21, 0x00


	//----- nvinfo : EIATTR_KPARAM_INFO
	.align		4
.L_9:
        /*0018*/ 	.byte	0x04, 0x17
        /*001a*/ 	.short	(.L_11 - .L_10)
.L_10:
        /*001c*/ 	.word	0x00000000
        /*0020*/ 	.short	0x0002
        /*0022*/ 	.short	0x0010
        /*0024*/ 	.byte	0x00, 0xf5, 0x21, 0x00


	//----- nvinfo : EIATTR_KPARAM_INFO
	.align		4
.L_11:
        /*0028*/ 	.byte	0x04, 0x17
        /*002a*/ 	.short	(.L_13 - .L_12)
.L_12:
        /*002c*/ 	.word	0x00000000
        /*0030*/ 	.short	0x0001
        /*0032*/ 	.short	0x0008
        /*0034*/ 	.byte	0x00, 0xf5, 0x21, 0x00


	//----- nvinfo : EIATTR_KPARAM_INFO
	.align		4
.L_13:
        /*0038*/ 	.byte	0x04, 0x17
        /*003a*/ 	.short	(.L_15 - .L_14)
.L_14:
        /*003c*/ 	.word	0x00000000
        /*0040*/ 	.short	0x0000
        /*0042*/ 	.short	0x0000
        /*0044*/ 	.byte	0x00, 0xf5, 0x21, 0x00


	//----- nvinfo : EIATTR_SPARSE_MMA_MASK
	.align		4
.L_15:
        /*0048*/ 	.byte	0x03, 0x50
        /*004a*/ 	.short	0x0000


	//----- nvinfo : EIATTR_MAXREG_COUNT
	.align		4
        /*004c*/ 	.byte	0x03, 0x1b
        /*004e*/ 	.short	0x00ff


	//----- nvinfo : EIATTR_MERCURY_ISA_VERSION
	.align		4
        /*0050*/ 	.byte	0x03, 0x5f
        /*0052*/ 	.short	0x0101


	//----- nvinfo : EIATTR_VRC_CTA_INIT_COUNT
	.align		4
        /*0054*/ 	.byte	0x02, 0x4a
	.zero		1
	.zero		1


	//----- nvinfo : EIATTR_EXIT_INSTR_OFFSETS
	.align		4
        /*0058*/ 	.byte	0x04, 0x1c
        /*005a*/ 	.short	(.L_17 - .L_16)


	//   ....[0]....
.L_16:
        /*005c*/ 	.word	0x00000090


	//   ....[1]....
        /*0060*/ 	.word	0x000001b0


	//----- nvinfo : EIATTR_CBANK_PARAM_SIZE
	.align		4
.L_17:
        /*0064*/ 	.byte	0x03, 0x19
        /*0066*/ 	.short	0x0020


	//----- nvinfo : EIATTR_PARAM_CBANK
	.align		4
        /*0068*/ 	.byte	0x04, 0x0a
        /*006a*/ 	.short	(.L_19 - .L_18)
	.align		4
.L_18:
        /*006c*/ 	.word	index@(.nv.constant0._Z12cuda_do_mathPfS_S_Pi)
        /*0070*/ 	.short	0x0380
        /*0072*/ 	.short	0x0020


	//----- nvinfo : EIATTR_SW_WAR
	.align		4
.L_19:
        /*0074*/ 	.byte	0x04, 0x36
        /*0076*/ 	.short	(.L_21 - .L_20)
.L_20:
        /*0078*/ 	.word	0x00000008
.L_21:


//--------------------- .nv.callgraph             --------------------------
	.section	.nv.callgraph,"",@"SHT_CUDA_CALLGRAPH"
	.align	4
	.sectionentsize	8
	.align		4
        /*0000*/ 	.word	0x00000000
	.align		4
        /*0004*/ 	.word	0xffffffff
	.align		4
        /*0008*/ 	.word	0x00000000
	.align		4
        /*000c*/ 	.word	0xfffffffe
	.align		4
        /*0010*/ 	.word	0x00000000
	.align		4
        /*0014*/ 	.word	0xfffffffd
	.align		4
        /*0018*/ 	.word	0x00000000
	.align		4
        /*001c*/ 	.word	0xfffffffc


//--------------------- .text._Z12cuda_do_mathPfS_S_Pi --------------------------
	.section	.text._Z12cuda_do_mathPfS_S_Pi,"ax",@progbits
	.align	128
        .global         _Z12cuda_do_mathPfS_S_Pi
        .type           _Z12cuda_do_mathPfS_S_Pi,@function
        .size           _Z12cuda_do_mathPfS_S_Pi,(.L_x_1 - _Z12cuda_do_mathPfS_S_Pi)
        .other          _Z12cuda_do_mathPfS_S_Pi,@"STO_CUDA_ENTRY STV_DEFAULT"
_Z12cuda_do_mathPfS_S_Pi:
.text._Z12cuda_do_mathPfS_S_Pi:
[----:B------:R-:W-:Y:S08]  /*0000*/  LDC R1, c[0x0][0x37c] ;  /* 0x0000df00ff017b82 */ /* 0x000ff00000000800 */
[----:B------:R-:W0:Y:S01]  /*0010*/  LDC.64 R2, c[0x0][0x398] ;  /* 0x0000e600ff027b82 */ /* 0x000e220000000a00 */
[----:B------:R-:W0:Y:S02]  /*0020*/  LDCU.64 UR4, c[0x0][0x358] ;  /* 0x00006b00ff0477ac */ /* 0x000e240008000a00 */
[----:B0-----:R-:W2:Y:S05]  /*0030*/  LDG.E R2, desc[UR4][R2.64] ;  /* 0x0000000402027981 */ /* 0x001eaa000c1e1900 */
[----:B------:R-:W0:Y:S01]  /*0040*/  S2UR UR6, SR_CTAID.X ;  /* 0x00000000000679c3 */ /* 0x000e220000002500 */
[----:B------:R-:W0:Y:S07]  /*0050*/  S2R R0, SR_TID.X ;  /* 0x0000000000007919 */ /* 0x000e2e0000002100 */
[----:B------:R-:W0:Y:S02]  /*0060*/  LDC R15, c[0x0][0x360] ;  /* 0x0000d800ff0f7b82 */ /* 0x000e240000000800 */
[----:B0-----:R-:W-:-:S05]  /*0070*/  IMAD R15, R15, UR6, R0 ;  /* 0x000000060f0f7c24 */ /* 0x001fca000f8e0200 */
[----:B--2---:R-:W-:-:S13]  /*0080*/  ISETP.GE.AND P0, PT, R15, R2, PT ;  /* 0x000000020f00720c */ /* 0x004fda0003f06270 */
[----:B------:R-:W-:Y:S05]  /*0090*/  @P0 EXIT ;  /* 0x000000000000094d */ /* 0x000fea0003800000 */
[----:B------:R-:W0:Y:S08]  /*00a0*/  LDC.64 R2, c[0x0][0x380] ;  /* 0x0000e000ff027b82 */ /* 0x000e300000000a00 */
[----:B------:R-:W1:Y:S08]  /*00b0*/  LDC.64 R8, c[0x0][0x388] ;  /* 0x0000e200ff087b82 */ /* 0x000e700000000a00 */
[----:B------:R-:W2:Y:S01]  /*00c0*/  LDC.64 R12, c[0x0][0x390] ;  /* 0x0000e400ff0c7b82 */ /* 0x000ea20000000a00 */
[----:B0-----:R-:W-:-:S05]  /*00d0*/  IMAD.WIDE R2, R15, 0x4, R2 ;  /* 0x000000040f027825 */ /* 0x001fca00078e0202 */
[----:B------:R2:W3:Y:S01]  /*00e0*/  LDG.E R4, desc[UR4][R2.64] ;  /* 0x0000000402047981 */ /* 0x0004e2000c1e1900 */
[----:B-1----:R-:W-:-:S06]  /*00f0*/  IMAD.WIDE R8, R15, 0x4, R8 ;  /* 0x000000040f087825 */ /* 0x002fcc00078e0208 */
[----:B------:R-:W4:Y:S01]  /*0100*/  LDG.E R8, desc[UR4][R8.64] ;  /* 0x0000000408087981 */ /* 0x000f22000c1e1900 */
[----:B------:R-:W-:Y:S01]  /*0110*/  UMOV UR6, 0x80000000 ;  /* 0x8000000000067882 */ /* 0x000fe20000000000 */
[----:B------:R-:W-:Y:S01]  /*0120*/  UMOV UR7, 0x3fc70a3d ;  /* 0x3fc70a3d00077882 */ /* 0x000fe20000000000 */
[----:B--2---:R-:W-:Y:S01]  /*0130*/  IMAD.WIDE R2, R15, 0x4, R12 ;  /* 0x000000040f027825 */ /* 0x004fe200078e020c */
[----:B---3--:R-:W0:Y:S08]  /*0140*/  F2F.F64.F32 R4, R4 ;  /* 0x0000000400047310 */ /* 0x008e300000201800 */
[----:B----4-:R-:W1:Y:S01]  /*0150*/  F2F.F64.F32 R10, R8 ;  /* 0x00000008000a7310 */ /* 0x010e620000201800 */
[----:B0-----:R-:W-:-:S08]  /*0160*/  DADD R6, R4, R4 ;  /* 0x0000000004067229 */ /* 0x001fd00000000004 */
[----:B-1----:R-:W-:-:S08]  /*0170*/  DADD R6, R6, -R10 ;  /* 0x0000000006067229 */ /* 0x002fd0000000080a */
[----:B------:R-:W-:-:S10]  /*0180*/  DFMA R6, R4, -UR6, R6 ;  /* 0x8000000604067c2b */ /* 0x000fd40008000006 */
[----:B------:R-:W0:Y:S02]  /*0190*/  F2F.F32.F64 R7, R6 ;  /* 0x0000000600077310 */ /* 0x000e240000301000 */
[----:B0-----:R-:W-:Y:S01]  /*01a0*/  STG.E desc[UR4][R2.64], R7 ;  /* 0x0000000702007986 */ /* 0x001fe2000c101904 */
[----:B------:R-:W-:Y:S05]  /*01b0*/  EXIT ;  /* 0x000000000000794d */ /* 0x000fea0003800000 */
.L_x_0:
[----:B------:R-:W-:-:S00]  /*01c0*/  BRA `(.L_x_0) ;  /* 0xfffffffc00fc7947 */ /* 0x000fc0000383ffff */
[----:B------:R-:W-:-:S00]  /*01d0*/  NOP ;  /* 0x0000000000007918 */ /* 0x000fc00000000000 */
        /* <DEDUP_REMOVED lines=10> */
.L_x_1:


//--------------------- .nv.shared.reserved.0     --------------------------
	.section	.nv.shared.reserved.0,"aw",@nobits
	.weak		__nv_reservedSMEM_offset_0_alias
	.size		__nv_reservedSMEM_offset_0_alias, 0, 64
	.other		__nv_reservedSMEM_offset_0_alias,@"STO_CUDA_RESERVED_SHARED STV_DEFAULT"
__nv_reservedSMEM_offset_0_alias:
	.zero		0
	.zero		64


//--------------------- .nv.constant0._Z12cuda_do_mathPfS_S_Pi --------------------------
	.section	.nv.constant0._Z12cuda_do_mathPfS_S_Pi,"a",@progbits
	.sectionflags	@""
	.align	4
.nv.constant0._Z12cuda_do_mathPfS_S_Pi:
	.zero		928


//--------------------- SYMBOLS --------------------------

	.type		.nv.reservedSmem.offset0,@object
	.size		.nv.reservedSmem.offset0,0x4
